//
// Generated by NVIDIA NVVM Compiler
//
// Compiler Build ID: CL-36424714
// Cuda compilation tools, release 13.0, V13.0.88
// Based on NVVM 20.0.0
//

.version 9.0
.target sm_100
.address_size 64

	// .globl	_Z9copy_128BPKfPfm

.visible .entry _Z9copy_128BPKfPfm(
	.param .u64 .ptr .align 1 _Z9copy_128BPKfPfm_param_0,
	.param .u64 .ptr .align 1 _Z9copy_128BPKfPfm_param_1,
	.param .u64 _Z9copy_128BPKfPfm_param_2
)
{
	.reg .pred 	%p<2>;
	.reg .b32 	%r<8>;
	.reg .b32 	%f<3>;
	.reg .b64 	%rd<8>;

	ld.param.u64 	%rd3, [_Z9copy_128BPKfPfm_param_0];
	ld.param.u64 	%rd1, [_Z9copy_128BPKfPfm_param_1];
	ld.param.u32 	%r2, [_Z9copy_128BPKfPfm_param_2];
	mov.u32 	%r3, %ctaid.x;
	mov.u32 	%r4, %ctaid.y;
	mov.u32 	%r5, %ntid.x;
	mov.u32 	%r6, %tid.x;
	mad.lo.s32 	%r7, %r4, %r5, %r6;
	mad.lo.s32 	%r1, %r3, %r2, %r7;
	mul.wide.s32 	%rd4, %r1, 4;
	add.s64 	%rd2, %rd3, %rd4;
	// begin inline asm
	ld.global.nc.f32 %f2, [%rd2];
	// end inline asm
	setp.leu.f32 	%p1, %f2, 0f49A00000;
	@%p1 bra 	$L__BB0_2;
	cvta.to.global.u64 	%rd5, %rd1;
	add.s64 	%rd7, %rd5, %rd4;
	st.global.f32 	[%rd7], %f2;
$L__BB0_2:
	ret;

}
	// .globl	_Z8copy_32BPKfPfm
.visible .entry _Z8copy_32BPKfPfm(
	.param .u64 .ptr .align 1 _Z8copy_32BPKfPfm_param_0,
	.param .u64 .ptr .align 1 _Z8copy_32BPKfPfm_param_1,
	.param .u64 _Z8copy_32BPKfPfm_param_2
)
{
	.reg .pred 	%p<2>;
	.reg .b32 	%r<8>;
	.reg .b32 	%f<3>;
	.reg .b64 	%rd<8>;

	ld.param.u64 	%rd3, [_Z8copy_32BPKfPfm_param_0];
	ld.param.u64 	%rd1, [_Z8copy_32BPKfPfm_param_1];
	ld.param.u32 	%r2, [_Z8copy_32BPKfPfm_param_2];
	mov.u32 	%r3, %tid.y;
	mov.u32 	%r4, %ctaid.x;
	mov.u32 	%r5, %ntid.x;
	mov.u32 	%r6, %tid.x;
	mad.lo.s32 	%r7, %r4, %r5, %r6;
	mad.lo.s32 	%r1, %r3, %r2, %r7;
	mul.wide.s32 	%rd4, %r1, 4;
	add.s64 	%rd2, %rd3, %rd4;
	// begin inline asm
	ld.global.nc.f32 %f2, [%rd2];
	// end inline asm
	setp.leu.f32 	%p1, %f2, 0f49A00000;
	@%p1 bra 	$L__BB1_2;
	cvta.to.global.u64 	%rd5, %rd1;
	add.s64 	%rd7, %rd5, %rd4;
	st.global.f32 	[%rd7], %f2;
$L__BB1_2:
	ret;

}


// ===== COMPILED SASS (sm_100) =====

	.target	sm_100

	.elftype	@"ET_EXEC"


//--------------------- .note.nv.tkinfo           --------------------------
	.section	.note.nv.tkinfo,"",@"SHT_NOTE"
	.sectionflags	@"SHF_NOTE_NV_TKINFO"
	.tkinfo
        /*0018*/ 	.word	0x00000002
        /*0030*/ 	.string	""
        /*0030*/ 	.string	"ptxas"
        /*0030*/ 	.string	"Cuda compilation tools, release 13.0, V13.0.88"
        /*0030*/ 	.string	"Build cuda_13.0.r13.0/compiler.36424714_0"
        /*0030*/ 	.string	"-arch sm_100 -m 64 "



//--------------------- .note.nv.cuinfo           --------------------------
	.section	.note.nv.cuinfo,"",@"SHT_NOTE"
	.sectionflags	@"SHF_NOTE_NV_CUINFO"
        /*0018*/ 	.short	0x0002
        /*001a*/ 	.short	0x0064
        /*001c*/ 	.short	0x0082
	.zero		2


//--------------------- .nv.info                  --------------------------
	.section	.nv.info,"",@"SHT_CUDA_INFO"
	.align	4


	//----- nvinfo : EIATTR_REGCOUNT
	.align		4
        /*0000*/ 	.byte	0x04, 0x2f
        /*0002*/ 	.short	(.L_1 - .L_0)
	.align		4
.L_0:
        /*0004*/ 	.word	index@(_Z9copy_128BPKfPfm)
        /*0008*/ 	.word	0x0000000a


	//----- nvinfo : EIATTR_FRAME_SIZE
	.align		4
.L_1:
        /*000c*/ 	.byte	0x04, 0x11
        /*000e*/ 	.short	(.L_3 - .L_2)
	.align		4
.L_2:
        /*0010*/ 	.word	index@(_Z9copy_128BPKfPfm)
        /*0014*/ 	.word	0x00000000


	//----- nvinfo : EIATTR_REGCOUNT
	.align		4
.L_3:
        /*0018*/ 	.byte	0x04, 0x2f
        /*001a*/ 	.short	(.L_5 - .L_4)
	.align		4
.L_4:
        /*001c*/ 	.word	index@(_Z8copy_32BPKfPfm)
        /*0020*/ 	.word	0x0000000a


	//----- nvinfo : EIATTR_FRAME_SIZE
	.align		4
.L_5:
        /*0024*/ 	.byte	0x04, 0x11
        /*0026*/ 	.short	(.L_7 - .L_6)
	.align		4
.L_6:
        /*0028*/ 	.word	index@(_Z8copy_32BPKfPfm)
        /*002c*/ 	.word	0x00000000


	//----- nvinfo : EIATTR_MIN_STACK_SIZE
	.align		4
.L_7:
        /*0030*/ 	.byte	0x04, 0x12
        /*0032*/ 	.short	(.L_9 - .L_8)
	.align		4
.L_8:
        /*0034*/ 	.word	index@(_Z8copy_32BPKfPfm)
        /*0038*/ 	.word	0x00000000


	//----- nvinfo : EIATTR_MIN_STACK_SIZE
	.align		4
.L_9:
        /*003c*/ 	.byte	0x04, 0x12
        /*003e*/ 	.short	(.L_11 - .L_10)
	.align		4
.L_10:
        /*0040*/ 	.word	index@(_Z9copy_128BPKfPfm)
        /*0044*/ 	.word	0x00000000
.L_11:


//--------------------- .nv.compat                --------------------------
	.section	.nv.compat,"",@"SHT_CUDA_COMPAT_INFO"
	.align	4
        /*0000*/ 	.byte	0x02, 0x09, 0x00, 0x00, 0x02, 0x02, 0x01, 0x00, 0x02, 0x05, 0x05, 0x00, 0x03, 0x07, 0x01, 0x01
        /*0010*/ 	.byte	0x02, 0x03, 0x00, 0x00, 0x02, 0x06, 0x01, 0x00, 0x04, 0x0b, 0x08, 0x00, 0x01, 0x00, 0x00, 0x00
        /*0020*/ 	.byte	0x00, 0x00, 0x00, 0x00


//--------------------- .nv.info._Z8copy_32BPKfPfm --------------------------
	.section	.nv.info._Z8copy_32BPKfPfm,"",@"SHT_CUDA_INFO"
	.sectionflags	@""
	.align	4


	//----- nvinfo : EIATTR_CUDA_API_VERSION
	.align		4
        /*0000*/ 	.byte	0x04, 0x37
        /*0002*/ 	.short	(.L_13 - .L_12)
.L_12:
        /*0004*/ 	.word	0x00000082


	//----- nvinfo : EIATTR_KPARAM_INFO
	.align		4
.L_13:
        /*0008*/ 	.byte	0x04, 0x17
        /*000a*/ 	.short	(.L_15 - .L_14)
.L_14:
        /*000c*/ 	.word	0x00000000
        /*0010*/ 	.short	0x0002
        /*0012*/ 	.short	0x0010
        /*0014*/ 	.byte	0x00, 0xf0, 0x21, 0x00


	//----- nvinfo : EIATTR_KPARAM_INFO
	.align		4
.L_15:
        /*0018*/ 	.byte	0x04, 0x17
        /*001a*/ 	.short	(.L_17 - .L_16)
.L_16:
        /*001c*/ 	.word	0x00000000
        /*0020*/ 	.short	0x0001
        /*0022*/ 	.short	0x0008
        /*0024*/ 	.byte	0x00, 0xf5, 0x21, 0x00


	//----- nvinfo : EIATTR_KPARAM_INFO
	.align		4
.L_17:
        /*0028*/ 	.byte	0x04, 0x17
        /*002a*/ 	.short	(.L_19 - .L_18)
.L_18:
        /*002c*/ 	.word	0x00000000
        /*0030*/ 	.short	0x0000
        /*0032*/ 	.short	0x0000
        /*0034*/ 	.byte	0x00, 0xf5, 0x21, 0x00


	//----- nvinfo : EIATTR_SPARSE_MMA_MASK
	.align		4
.L_19:
        /*0038*/ 	.byte	0x03, 0x50
        /*003a*/ 	.short	0x0000


	//----- nvinfo : EIATTR_MAXREG_COUNT
	.align		4
        /*003c*/ 	.byte	0x03, 0x1b
        /*003e*/ 	.short	0x00ff


	//----- nvinfo : EIATTR_MERCURY_ISA_VERSION
	.align		4
        /*0040*/ 	.byte	0x03, 0x5f
        /*0042*/ 	.short	0x0101


	//----- nvinfo : EIATTR_VRC_CTA_INIT_COUNT
	.align		4
        /*0044*/ 	.byte	0x02, 0x4a
	.zero		1
	.zero		1


	//----- nvinfo : EIATTR_EXIT_INSTR_OFFSETS
	.align		4
        /*0048*/ 	.byte	0x04, 0x1c
        /*004a*/ 	.short	(.L_21 - .L_20)


	//   ....[0]....
.L_20:
        /*004c*/ 	.word	0x000000d0


	//   ....[1]....
        /*0050*/ 	.word	0x00000110


	//----- nvinfo : EIATTR_CBANK_PARAM_SIZE
	.align		4
.L_21:
        /*0054*/ 	.byte	0x03, 0x19
        /*0056*/ 	.short	0x0018


	//----- nvinfo : EIATTR_PARAM_CBANK
	.align		4
        /*0058*/ 	.byte	0x04, 0x0a
        /*005a*/ 	.short	(.L_23 - .L_22)
	.align		4
.L_22:
        /*005c*/ 	.word	index@(.nv.constant0._Z8copy_32BPKfPfm)
        /*0060*/ 	.short	0x0380
        /*0062*/ 	.short	0x0018


	//----- nvinfo : EIATTR_SW_WAR
	.align		4
.L_23:
        /*0064*/ 	.byte	0x04, 0x36
        /*0066*/ 	.short	(.L_25 - .L_24)
.L_24:
        /*0068*/ 	.word	0x00000008
.L_25:


//--------------------- .nv.info._Z9copy_128BPKfPfm --------------------------
	.section	.nv.info._Z9copy_128BPKfPfm,"",@"SHT_CUDA_INFO"
	.sectionflags	@""
	.align	4


	//----- nvinfo : EIATTR_CUDA_API_VERSION
	.align		4
        /*0000*/ 	.byte	0x04, 0x37
        /*0002*/ 	.short	(.L_27 - .L_26)
.L_26:
        /*0004*/ 	.word	0x00000082


	//----- nvinfo : EIATTR_KPARAM_INFO
	.align		4
.L_27:
        /*0008*/ 	.byte	0x04, 0x17
        /*000a*/ 	.short	(.L_29 - .L_28)
.L_28:
        /*000c*/ 	.word	0x00000000
        /*0010*/ 	.short	0x0002
        /*0012*/ 	.short	0x0010
        /*0014*/ 	.byte	0x00, 0xf0, 0x21, 0x00


	//----- nvinfo : EIATTR_KPARAM_INFO
	.align		4
.L_29:
        /*0018*/ 	.byte	0x04, 0x17
        /*001a*/ 	.short	(.L_31 - .L_30)
.L_30:
        /*001c*/ 	.word	0x00000000
        /*0020*/ 	.short	0x0001
        /*0022*/ 	.short	0x0008
        /*0024*/ 	.byte	0x00, 0xf5, 0x21, 0x00


	//----- nvinfo : EIATTR_KPARAM_INFO
	.align		4
.L_31:
        /*0028*/ 	.byte	0x04, 0x17
        /*002a*/ 	.short	(.L_33 - .L_32)
.L_32:
        /*002c*/ 	.word	0x00000000
        /*0030*/ 	.short	0x0000
        /*0032*/ 	.short	0x0000
        /*0034*/ 	.byte	0x00, 0xf5, 0x21, 0x00


	//----- nvinfo : EIATTR_SPARSE_MMA_MASK
	.align		4
.L_33:
        /*0038*/ 	.byte	0x03, 0x50
        /*003a*/ 	.short	0x0000


	//----- nvinfo : EIATTR_MAXREG_COUNT
	.align		4
        /*003c*/ 	.byte	0x03, 0x1b
        /*003e*/ 	.short	0x00ff


	//----- nvinfo : EIATTR_MERCURY_ISA_VERSION
	.align		4
        /*0040*/ 	.byte	0x03, 0x5f
        /*0042*/ 	.short	0x0101


	//----- nvinfo : EIATTR_VRC_CTA_INIT_COUNT
	.align		4
        /*0044*/ 	.byte	0x02, 0x4a
	.zero		1
	.zero		1


	//----- nvinfo : EIATTR_EXIT_INSTR_OFFSETS
	.align		4
        /*0048*/ 	.byte	0x04, 0x1c
        /*004a*/ 	.short	(.L_35 - .L_34)


	//   ....[0]....
.L_34:
        /*004c*/ 	.word	0x000000d0


	//   ....[1]....
        /*0050*/ 	.word	0x00000110


	//----- nvinfo : EIATTR_CBANK_PARAM_SIZE
	.align		4
.L_35:
        /*0054*/ 	.byte	0x03, 0x19
        /*0056*/ 	.short	0x0018


	//----- nvinfo : EIATTR_PARAM_CBANK
	.align		4
        /*0058*/ 	.byte	0x04, 0x0a
        /*005a*/ 	.short	(.L_37 - .L_36)
	.align		4
.L_36:
        /*005c*/ 	.word	index@(.nv.constant0._Z9copy_128BPKfPfm)
        /*0060*/ 	.short	0x0380
        /*0062*/ 	.short	0x0018


	//----- nvinfo : EIATTR_SW_WAR
	.align		4
.L_37:
        /*0064*/ 	.byte	0x04, 0x36
        /*0066*/ 	.short	(.L_39 - .L_38)
.L_38:
        /*0068*/ 	.word	0x00000008
.L_39:


//--------------------- .nv.callgraph             --------------------------
	.section	.nv.callgraph,"",@"SHT_CUDA_CALLGRAPH"
	.align	4
	.sectionentsize	8
	.align		4
        /*0000*/ 	.word	0x00000000
	.align		4
        /*0004*/ 	.word	0xffffffff
	.align		4
        /*0008*/ 	.word	0x00000000
	.align		4
        /*000c*/ 	.word	0xfffffffe
	.align		4
        /*0010*/ 	.word	0x00000000
	.align		4
        /*0014*/ 	.word	0xfffffffd
	.align		4
        /*0018*/ 	.word	0x00000000
	.align		4
        /*001c*/ 	.word	0xfffffffc


//--------------------- .text._Z8copy_32BPKfPfm   --------------------------
	.section	.text._Z8copy_32BPKfPfm,"ax",@progbits
	.align	128
        .global         _Z8copy_32BPKfPfm
        .type           _Z8copy_32BPKfPfm,@function
        .size           _Z8copy_32BPKfPfm,(.L_x_2 - _Z8copy_32BPKfPfm)
        .other          _Z8copy_32BPKfPfm,@"STO_CUDA_ENTRY STV_DEFAULT"
_Z8copy_32BPKfPfm:
.text._Z8copy_32BPKfPfm:
[----:B------:R-:W-:Y:S01]  /*0000*/  LDC R1, c[0x0][0x37c] ;  /* 0x0000df00ff017b82 */ /* 0x000fe20000000800 */
[----:B------:R-:W0:Y:S07]  /*0010*/  S2R R7, SR_TID.X ;  /* 0x0000000000077919 */ /* 0x000e2e0000002100 */
[----:B------:R-:W0:Y:S01]  /*0020*/  S2UR UR6, SR_CTAID.X ;  /* 0x00000000000679c3 */ /* 0x000e220000002500 */
[----:B------:R-:W1:Y:S01]  /*0030*/  LDCU UR7, c[0x0][0x390] ;  /* 0x00007200ff0777ac */ /* 0x000e620008000800 */
[----:B------:R-:W1:Y:S01]  /*0040*/  S2R R5, SR_TID.Y ;  /* 0x0000000000057919 */ /* 0x000e620000002200 */
[----:B------:R-:W2:Y:S05]  /*0050*/  LDCU.64 UR4, c[0x0][0x358] ;  /* 0x00006b00ff0477ac */ /* 0x000eaa0008000a00 */
[----:B------:R-:W0:Y:S08]  /*0060*/  LDC R0, c[0x0][0x360] ;  /* 0x0000d800ff007b82 */ /* 0x000e300000000800 */
[----:B------:R-:W3:Y:S01]  /*0070*/  LDC.64 R2, c[0x0][0x380] ;  /* 0x0000e000ff027b82 */ /* 0x000ee20000000a00 */
[----:B0-----:R-:W-:-:S04]  /*0080*/  IMAD R0, R0, UR6, R7 ;  /* 0x0000000600007c24 */ /* 0x001fc8000f8e0207 */
[----:B-1----:R-:W-:-:S04]  /*0090*/  IMAD R5, R5, UR7, R0 ;  /* 0x0000000705057c24 */ /* 0x002fc8000f8e0200 */
[----:B---3--:R-:W-:-:S05]  /*00a0*/  IMAD.WIDE R2, R5, 0x4, R2 ;  /* 0x0000000405027825 */ /* 0x008fca00078e0202 */
[----:B--2---:R-:W2:Y:S02]  /*00b0*/  LDG.E.CONSTANT R7, desc[UR4][R2.64] ;  /* 0x0000000402077981 */ /* 0x004ea4000c1e9900 */
[----:B--2---:R-:W-:-:S13]  /*00c0*/  FSETP.GT.AND P0, PT, R7, 1310720, PT ;  /* 0x49a000000700780b */ /* 0x004fda0003f04000 */
[----:B------:R-:W-:Y:S05]  /*00d0*/  @!P0 EXIT ;  /* 0x000000000000894d */ /* 0x000fea0003800000 */
[----:B------:R-:W0:Y:S02]  /*00e0*/  LDC.64 R2, c[0x0][0x388] ;  /* 0x0000e200ff027b82 */ /* 0x000e240000000a00 */
[----:B0-----:R-:W-:-:S05]  /*00f0*/  IMAD.WIDE R2, R5, 0x4, R2 ;  /* 0x0000000405027825 */ /* 0x001fca00078e0202 */
[----:B------:R-:W-:Y:S01]  /*0100*/  STG.E desc[UR4][R2.64], R7 ;  /* 0x0000000702007986 */ /* 0x000fe2000c101904 */
[----:B------:R-:W-:Y:S05]  /*0110*/  EXIT ;  /* 0x000000000000794d */ /* 0x000fea0003800000 */
.L_x_0:
[----:B------:R-:W-:-:S00]  /*0120*/  BRA `(.L_x_0) ;  /* 0xfffffffc00fc7947 */ /* 0x000fc0000383ffff */
[----:B------:R-:W-:-:S00]  /*0130*/  NOP ;  /* 0x0000000000007918 */ /* 0x000fc00000000000 */
        /* <DEDUP_REMOVED lines=12> */
.L_x_2:


//--------------------- .text._Z9copy_128BPKfPfm  --------------------------
	.section	.text._Z9copy_128BPKfPfm,"ax",@progbits
	.align	128
        .global         _Z9copy_128BPKfPfm
        .type           _Z9copy_128BPKfPfm,@function
        .size           _Z9copy_128BPKfPfm,(.L_x_3 - _Z9copy_128BPKfPfm)
        .other          _Z9copy_128BPKfPfm,@"STO_CUDA_ENTRY STV_DEFAULT"
_Z9copy_128BPKfPfm:
.text._Z9copy_128BPKfPfm:
[----:B------:R-:W-:Y:S01]  /*0000*/  LDC R1, c[0x0][0x37c] ;  /* 0x0000df00ff017b82 */ /* 0x000fe20000000800 */
[----:B------:R-:W0:Y:S07]  /*0010*/  S2R R5, SR_TID.X ;  /* 0x0000000000057919 */ /* 0x000e2e0000002100 */
[----:B------:R-:W0:Y:S01]  /*0020*/  S2UR UR7, SR_CTAID.Y ;  /* 0x00000000000779c3 */ /* 0x000e220000002600 */
[----:B------:R-:W1:Y:S07]  /*0030*/  LDCU.64 UR4, c[0x0][0x358] ;  /* 0x00006b00ff0477ac */ /* 0x000e6e0008000a00 */
[----:B------:R-:W0:Y:S08]  /*0040*/  LDC R0, c[0x0][0x360] ;  /* 0x0000d800ff007b82 */ /* 0x000e300000000800 */
[----:B------:R-:W2:Y:S08]  /*0050*/  S2UR UR6, SR_CTAID.X ;  /* 0x00000000000679c3 */ /* 0x000eb00000002500 */
[----:B------:R-:W2:Y:S08]  /*0060*/  LDC R7, c[0x0][0x390] ;  /* 0x0000e400ff077b82 */ /* 0x000eb00000000800 */
[----:B------:R-:W3:Y:S01]  /*0070*/  LDC.64 R2, c[0x0][0x380] ;  /* 0x0000e000ff027b82 */ /* 0x000ee20000000a00 */
[----:B0-----:R-:W-:-:S04]  /*0080*/  IMAD R0, R0, UR7, R5 ;  /* 0x0000000700007c24 */ /* 0x001fc8000f8e0205 */
[----:B--2---:R-:W-:-:S04]  /*0090*/  IMAD R5, R7, UR6, R0 ;  /* 0x0000000607057c24 */ /* 0x004fc8000f8e0200 */
[----:B---3--:R-:W-:-:S05]  /*00a0*/  IMAD.WIDE R2, R5, 0x4, R2 ;  /* 0x0000000405027825 */ /* 0x008fca00078e0202 */
[----:B-1----:R-:W2:Y:S02]  /*00b0*/  LDG.E.CONSTANT R7, desc[UR4][R2.64] ;  /* 0x0000000402077981 */ /* 0x002ea4000c1e9900 */
[----:B--2---:R-:W-:-:S13]  /*00c0*/  FSETP.GT.AND P0, PT, R7, 1310720, PT ;  /* 0x49a000000700780b */ /* 0x004fda0003f04000 */
[----:B------:R-:W-:Y:S05]  /*00d0*/  @!P0 EXIT ;  /* 0x000000000000894d */ /* 0x000fea0003800000 */
[----:B------:R-:W0:Y:S02]  /*00e0*/  LDC.64 R2, c[0x0][0x388] ;  /* 0x0000e200ff027b82 */ /* 0x000e240000000a00 */
[----:B0-----:R-:W-:-:S05]  /*00f0*/  IMAD.WIDE R2, R5, 0x4, R2 ;  /* 0x0000000405027825 */ /* 0x001fca00078e0202 */
[----:B------:R-:W-:Y:S01]  /*0100*/  STG.E desc[UR4][R2.64], R7 ;  /* 0x0000000702007986 */ /* 0x000fe2000c101904 */
[----:B------:R-:W-:Y:S05]  /*0110*/  EXIT ;  /* 0x000000000000794d */ /* 0x000fea0003800000 */
.L_x_1:
        /* <DEDUP_REMOVED lines=14> */
.L_x_3:


//--------------------- .nv.shared.reserved.0     --------------------------
	.section	.nv.shared.reserved.0,"aw",@nobits
	.weak		__nv_reservedSMEM_offset_0_alias
	.size		__nv_reservedSMEM_offset_0_alias, 0, 64
	.other		__nv_reservedSMEM_offset_0_alias,@"STO_CUDA_RESERVED_SHARED STV_DEFAULT"
__nv_reservedSMEM_offset_0_alias:
	.zero		0
	.zero		64


//--------------------- .nv.constant0._Z8copy_32BPKfPfm --------------------------
	.section	.nv.constant0._Z8copy_32BPKfPfm,"a",@progbits
	.sectionflags	@""
	.align	4
.nv.constant0._Z8copy_32BPKfPfm:
	.zero		920


//--------------------- .nv.constant0._Z9copy_128BPKfPfm --------------------------
	.section	.nv.constant0._Z9copy_128BPKfPfm,"a",@progbits
	.sectionflags	@""
	.align	4
.nv.constant0._Z9copy_128BPKfPfm:
	.zero		920


//--------------------- SYMBOLS --------------------------

	.type		.nv.reservedSmem.offset0,@object
	.size		.nv.reservedSmem.offset0,0x4
